//
// Generated by NVIDIA NVVM Compiler
//
// Compiler Build ID: CL-36424714
// Cuda compilation tools, release 13.0, V13.0.88
// Based on NVVM 20.0.0
//

.version 9.0
.target sm_100
.address_size 64

	// .globl	_Z16integer_additionPiS_S_

.visible .entry _Z16integer_additionPiS_S_(
	.param .u64 .ptr .align 1 _Z16integer_additionPiS_S__param_0,
	.param .u64 .ptr .align 1 _Z16integer_additionPiS_S__param_1,
	.param .u64 .ptr .align 1 _Z16integer_additionPiS_S__param_2
)
{
	.reg .b32 	%r<8>;
	.reg .b64 	%rd<11>;

	ld.param.u64 	%rd1, [_Z16integer_additionPiS_S__param_0];
	ld.param.u64 	%rd2, [_Z16integer_additionPiS_S__param_1];
	ld.param.u64 	%rd3, [_Z16integer_additionPiS_S__param_2];
	cvta.to.global.u64 	%rd4, %rd3;
	cvta.to.global.u64 	%rd5, %rd2;
	cvta.to.global.u64 	%rd6, %rd1;
	mov.u32 	%r1, %ctaid.x;
	mov.u32 	%r2, %ntid.x;
	mov.u32 	%r3, %tid.x;
	mad.lo.s32 	%r4, %r1, %r2, %r3;
	mul.wide.u32 	%rd7, %r4, 4;
	add.s64 	%rd8, %rd6, %rd7;
	ld.global.u32 	%r5, [%rd8];
	add.s64 	%rd9, %rd5, %rd7;
	ld.global.u32 	%r6, [%rd9];
	add.s32 	%r7, %r6, %r5;
	add.s64 	%rd10, %rd4, %rd7;
	st.global.u32 	[%rd10], %r7;
	ret;

}


// ===== COMPILED SASS (sm_100) =====

	.target	sm_100

	.elftype	@"ET_EXEC"


//--------------------- .note.nv.tkinfo           --------------------------
	.section	.note.nv.tkinfo,"",@"SHT_NOTE"
	.sectionflags	@"SHF_NOTE_NV_TKINFO"
	.tkinfo
        /*0018*/ 	.word	0x00000002
        /*0030*/ 	.string	""
        /*0030*/ 	.string	"ptxas"
        /*0030*/ 	.string	"Cuda compilation tools, release 13.0, V13.0.88"
        /*0030*/ 	.string	"Build cuda_13.0.r13.0/compiler.36424714_0"
        /*0030*/ 	.string	"-arch sm_100 -m 64 "



//--------------------- .note.nv.cuinfo           --------------------------
	.section	.note.nv.cuinfo,"",@"SHT_NOTE"
	.sectionflags	@"SHF_NOTE_NV_CUINFO"
        /*0018*/ 	.short	0x0002
        /*001a*/ 	.short	0x0064
        /*001c*/ 	.short	0x0082
	.zero		2


//--------------------- .nv.info                  --------------------------
	.section	.nv.info,"",@"SHT_CUDA_INFO"
	.align	4


	//----- nvinfo : EIATTR_REGCOUNT
	.align		4
        /*0000*/ 	.byte	0x04, 0x2f
        /*0002*/ 	.short	(.L_1 - .L_0)
	.align		4
.L_0:
        /*0004*/ 	.word	index@(_Z16integer_additionPiS_S_)
        /*0008*/ 	.word	0x0000000c


	//----- nvinfo : EIATTR_FRAME_SIZE
	.align		4
.L_1:
        /*000c*/ 	.byte	0x04, 0x11
        /*000e*/ 	.short	(.L_3 - .L_2)
	.align		4
.L_2:
        /*0010*/ 	.word	index@(_Z16integer_additionPiS_S_)
        /*0014*/ 	.word	0x00000000


	//----- nvinfo : EIATTR_MIN_STACK_SIZE
	.align		4
.L_3:
        /*0018*/ 	.byte	0x04, 0x12
        /*001a*/ 	.short	(.L_5 - .L_4)
	.align		4
.L_4:
        /*001c*/ 	.word	index@(_Z16integer_additionPiS_S_)
        /*0020*/ 	.word	0x00000000
.L_5:


//--------------------- .nv.compat                --------------------------
	.section	.nv.compat,"",@"SHT_CUDA_COMPAT_INFO"
	.align	4
        /*0000*/ 	.byte	0x02, 0x09, 0x00, 0x00, 0x02, 0x02, 0x01, 0x00, 0x02, 0x05, 0x05, 0x00, 0x03, 0x07, 0x01, 0x01
        /*0010*/ 	.byte	0x02, 0x03, 0x00, 0x00, 0x02, 0x06, 0x01, 0x00, 0x04, 0x0b, 0x08, 0x00, 0x09, 0x00, 0x00, 0x00
        /*0020*/ 	.byte	0x00, 0x00, 0x00, 0x00


//--------------------- .nv.info._Z16integer_additionPiS_S_ --------------------------
	.section	.nv.info._Z16integer_additionPiS_S_,"",@"SHT_CUDA_INFO"
	.sectionflags	@""
	.align	4


	//----- nvinfo : EIATTR_CUDA_API_VERSION
	.align		4
        /*0000*/ 	.byte	0x04, 0x37
        /*0002*/ 	.short	(.L_7 - .L_6)
.L_6:
        /*0004*/ 	.word	0x00000082


	//----- nvinfo : EIATTR_KPARAM_INFO
	.align		4
.L_7:
        /*0008*/ 	.byte	0x04, 0x17
        /*000a*/ 	.short	(.L_9 - .L_8)
.L_8:
        /*000c*/ 	.word	0x00000000
        /*0010*/ 	.short	0x0002
        /*0012*/ 	.short	0x0010
        /*0014*/ 	.byte	0x00, 0xf5, 0x21, 0x00


	//----- nvinfo : EIATTR_KPARAM_INFO
	.align		4
.L_9:
        /*0018*/ 	.byte	0x04, 0x17
        /*001a*/ 	.short	(.L_11 - .L_10)
.L_10:
        /*001c*/ 	.word	0x00000000
        /*0020*/ 	.short	0x0001
        /*0022*/ 	.short	0x0008
        /*0024*/ 	.byte	0x00, 0xf5, 0x21, 0x00


	//----- nvinfo : EIATTR_KPARAM_INFO
	.align		4
.L_11:
        /*0028*/ 	.byte	0x04, 0x17
        /*002a*/ 	.short	(.L_13 - .L_12)
.L_12:
        /*002c*/ 	.word	0x00000000
        /*0030*/ 	.short	0x0000
        /*0032*/ 	.short	0x0000
        /*0034*/ 	.byte	0x00, 0xf5, 0x21, 0x00


	//----- nvinfo : EIATTR_SPARSE_MMA_MASK
	.align		4
.L_13:
        /*0038*/ 	.byte	0x03, 0x50
        /*003a*/ 	.short	0x0000


	//----- nvinfo : EIATTR_MAXREG_COUNT
	.align		4
        /*003c*/ 	.byte	0x03, 0x1b
        /*003e*/ 	.short	0x00ff


	//----- nvinfo : EIATTR_MERCURY_ISA_VERSION
	.align		4
        /*0040*/ 	.byte	0x03, 0x5f
        /*0042*/ 	.short	0x0101


	//----- nvinfo : EIATTR_VRC_CTA_INIT_COUNT
	.align		4
        /*0044*/ 	.byte	0x02, 0x4a
	.zero		1
	.zero		1


	//----- nvinfo : EIATTR_EXIT_INSTR_OFFSETS
	.align		4
        /*0048*/ 	.byte	0x04, 0x1c
        /*004a*/ 	.short	(.L_15 - .L_14)


	//   ....[0]....
.L_14:
        /*004c*/ 	.word	0x00000100


	//----- nvinfo : EIATTR_CBANK_PARAM_SIZE
	.align		4
.L_15:
        /*0050*/ 	.byte	0x03, 0x19
        /*0052*/ 	.short	0x0018


	//----- nvinfo : EIATTR_PARAM_CBANK
	.align		4
        /*0054*/ 	.byte	0x04, 0x0a
        /*0056*/ 	.short	(.L_17 - .L_16)
	.align		4
.L_16:
        /*0058*/ 	.word	index@(.nv.constant0._Z16integer_additionPiS_S_)
        /*005c*/ 	.short	0x0380
        /*005e*/ 	.short	0x0018


	//----- nvinfo : EIATTR_SW_WAR
	.align		4
.L_17:
        /*0060*/ 	.byte	0x04, 0x36
        /*0062*/ 	.short	(.L_19 - .L_18)
.L_18:
        /*0064*/ 	.word	0x00000008
.L_19:


//--------------------- .nv.callgraph             --------------------------
	.section	.nv.callgraph,"",@"SHT_CUDA_CALLGRAPH"
	.align	4
	.sectionentsize	8
	.align		4
        /*0000*/ 	.word	0x00000000
	.align		4
        /*0004*/ 	.word	0xffffffff
	.align		4
        /*0008*/ 	.word	0x00000000
	.align		4
        /*000c*/ 	.word	0xfffffffe
	.align		4
        /*0010*/ 	.word	0x00000000
	.align		4
        /*0014*/ 	.word	0xfffffffd
	.align		4
        /*0018*/ 	.word	0x00000000
	.align		4
        /*001c*/ 	.word	0xfffffffc


//--------------------- .text._Z16integer_additionPiS_S_ --------------------------
	.section	.text._Z16integer_additionPiS_S_,"ax",@progbits
	.align	128
        .global         _Z16integer_additionPiS_S_
        .type           _Z16integer_additionPiS_S_,@function
        .size           _Z16integer_additionPiS_S_,(.L_x_1 - _Z16integer_additionPiS_S_)
        .other          _Z16integer_additionPiS_S_,@"STO_CUDA_ENTRY STV_DEFAULT"
_Z16integer_additionPiS_S_:
.text._Z16integer_additionPiS_S_:
[----:B------:R-:W-:Y:S01]  /*0000*/  LDC R1, c[0x0][0x37c] ;  /* 0x0000df00ff017b82 */ /* 0x000fe20000000800 */
[----:B------:R-:W0:Y:S07]  /*0010*/  S2R R0, SR_TID.X ;  /* 0x0000000000007919 */ /* 0x000e2e0000002100 */
[----:B------:R-:W0:Y:S01]  /*0020*/  S2UR UR6, SR_CTAID.X ;  /* 0x00000000000679c3 */ /* 0x000e220000002500 */
[----:B------:R-:W1:Y:S07]  /*0030*/  LDCU.64 UR4, c[0x0][0x358] ;  /* 0x00006b00ff0477ac */ /* 0x000e6e0008000a00 */
[----:B------:R-:W0:Y:S08]  /*0040*/  LDC R9, c[0x0][0x360] ;  /* 0x0000d800ff097b82 */ /* 0x000e300000000800 */
[----:B------:R-:W2:Y:S08]  /*0050*/  LDC.64 R2, c[0x0][0x380] ;  /* 0x0000e000ff027b82 */ /* 0x000eb00000000a00 */
[----:B------:R-:W3:Y:S01]  /*0060*/  LDC.64 R4, c[0x0][0x388] ;  /* 0x0000e200ff047b82 */ /* 0x000ee20000000a00 */
[----:B0-----:R-:W-:-:S07]  /*0070*/  IMAD R9, R9, UR6, R0 ;  /* 0x0000000609097c24 */ /* 0x001fce000f8e0200 */
[----:B------:R-:W0:Y:S01]  /*0080*/  LDC.64 R6, c[0x0][0x390] ;  /* 0x0000e400ff067b82 */ /* 0x000e220000000a00 */
[----:B--2---:R-:W-:-:S06]  /*0090*/  IMAD.WIDE.U32 R2, R9, 0x4, R2 ;  /* 0x0000000409027825 */ /* 0x004fcc00078e0002 */
[----:B-1----:R-:W2:Y:S01]  /*00a0*/  LDG.E R2, desc[UR4][R2.64] ;  /* 0x0000000402027981 */ /* 0x002ea2000c1e1900 */
[----:B---3--:R-:W-:-:S06]  /*00b0*/  IMAD.WIDE.U32 R4, R9, 0x4, R4 ;  /* 0x0000000409047825 */ /* 0x008fcc00078e0004 */
[----:B------:R-:W2:Y:S01]  /*00c0*/  LDG.E R5, desc[UR4][R4.64] ;  /* 0x0000000404057981 */ /* 0x000ea2000c1e1900 */
[----:B0-----:R-:W-:Y:S01]  /*00d0*/  IMAD.WIDE.U32 R6, R9, 0x4, R6 ;  /* 0x0000000409067825 */ /* 0x001fe200078e0006 */
[----:B--2---:R-:W-:-:S05]  /*00e0*/  IADD3 R9, PT, PT, R2, R5, RZ ;  /* 0x0000000502097210 */ /* 0x004fca0007ffe0ff */
[----:B------:R-:W-:Y:S01]  /*00f0*/  STG.E desc[UR4][R6.64], R9 ;  /* 0x0000000906007986 */ /* 0x000fe2000c101904 */
[----:B------:R-:W-:Y:S05]  /*0100*/  EXIT ;  /* 0x000000000000794d */ /* 0x000fea0003800000 */
.L_x_0:
[----:B------:R-:W-:-:S00]  /*0110*/  BRA `(.L_x_0) ;  /* 0xfffffffc00fc7947 */ /* 0x000fc0000383ffff */
[----:B------:R-:W-:-:S00]  /*0120*/  NOP ;  /* 0x0000000000007918 */ /* 0x000fc00000000000 */
        /* <DEDUP_REMOVED lines=13> */
.L_x_1:


//--------------------- .nv.shared.reserved.0     --------------------------
	.section	.nv.shared.reserved.0,"aw",@nobits
	.weak		__nv_reservedSMEM_offset_0_alias
	.size		__nv_reservedSMEM_offset_0_alias, 0, 64
	.other		__nv_reservedSMEM_offset_0_alias,@"STO_CUDA_RESERVED_SHARED STV_DEFAULT"
__nv_reservedSMEM_offset_0_alias:
	.zero		0
	.zero		64


//--------------------- .nv.constant0._Z16integer_additionPiS_S_ --------------------------
	.section	.nv.constant0._Z16integer_additionPiS_S_,"a",@progbits
	.sectionflags	@""
	.align	4
.nv.constant0._Z16integer_additionPiS_S_:
	.zero		920


//--------------------- SYMBOLS --------------------------

	.type		.nv.reservedSmem.offset0,@object
	.size		.nv.reservedSmem.offset0,0x4
